//
// Generated by NVIDIA NVVM Compiler
//
// Compiler Build ID: CL-36424714
// Cuda compilation tools, release 13.0, V13.0.88
// Based on NVVM 20.0.0
//

.version 9.0
.target sm_100
.address_size 64

	// .globl	_Z6myReluPfS_i

.visible .entry _Z6myReluPfS_i(
	.param .u64 .ptr .align 1 _Z6myReluPfS_i_param_0,
	.param .u64 .ptr .align 1 _Z6myReluPfS_i_param_1,
	.param .u32 _Z6myReluPfS_i_param_2
)
{
	.reg .pred 	%p<2>;
	.reg .b32 	%r<7>;
	.reg .b32 	%f<9>;
	.reg .b64 	%rd<8>;

	ld.param.u64 	%rd1, [_Z6myReluPfS_i_param_0];
	ld.param.u64 	%rd2, [_Z6myReluPfS_i_param_1];
	ld.param.u32 	%r2, [_Z6myReluPfS_i_param_2];
	mov.u32 	%r3, %ctaid.x;
	mov.u32 	%r4, %ntid.x;
	mov.u32 	%r5, %tid.x;
	mad.lo.s32 	%r6, %r3, %r4, %r5;
	shl.b32 	%r1, %r6, 2;
	setp.ge.s32 	%p1, %r1, %r2;
	@%p1 bra 	$L__BB0_2;
	cvta.to.global.u64 	%rd3, %rd1;
	cvta.to.global.u64 	%rd4, %rd2;
	mul.wide.s32 	%rd5, %r1, 4;
	add.s64 	%rd6, %rd3, %rd5;
	ld.global.v4.f32 	{%f1, %f2, %f3, %f4}, [%rd6];
	max.f32 	%f5, %f1, 0f00000000;
	max.f32 	%f6, %f2, 0f00000000;
	max.f32 	%f7, %f3, 0f00000000;
	max.f32 	%f8, %f4, 0f00000000;
	add.s64 	%rd7, %rd4, %rd5;
	st.global.v4.f32 	[%rd7], {%f5, %f6, %f7, %f8};
$L__BB0_2:
	ret;

}


// ===== COMPILED SASS (sm_100) =====

	.target	sm_100

	.elftype	@"ET_EXEC"


//--------------------- .note.nv.tkinfo           --------------------------
	.section	.note.nv.tkinfo,"",@"SHT_NOTE"
	.sectionflags	@"SHF_NOTE_NV_TKINFO"
	.tkinfo
        /*0018*/ 	.word	0x00000002
        /*0030*/ 	.string	""
        /*0030*/ 	.string	"ptxas"
        /*0030*/ 	.string	"Cuda compilation tools, release 13.0, V13.0.88"
        /*0030*/ 	.string	"Build cuda_13.0.r13.0/compiler.36424714_0"
        /*0030*/ 	.string	"-arch sm_100 -m 64 "



//--------------------- .note.nv.cuinfo           --------------------------
	.section	.note.nv.cuinfo,"",@"SHT_NOTE"
	.sectionflags	@"SHF_NOTE_NV_CUINFO"
        /*0018*/ 	.short	0x0002
        /*001a*/ 	.short	0x0064
        /*001c*/ 	.short	0x0082
	.zero		2


//--------------------- .nv.info                  --------------------------
	.section	.nv.info,"",@"SHT_CUDA_INFO"
	.align	4


	//----- nvinfo : EIATTR_REGCOUNT
	.align		4
        /*0000*/ 	.byte	0x04, 0x2f
        /*0002*/ 	.short	(.L_1 - .L_0)
	.align		4
.L_0:
        /*0004*/ 	.word	index@(_Z6myReluPfS_i)
        /*0008*/ 	.word	0x0000000e


	//----- nvinfo : EIATTR_FRAME_SIZE
	.align		4
.L_1:
        /*000c*/ 	.byte	0x04, 0x11
        /*000e*/ 	.short	(.L_3 - .L_2)
	.align		4
.L_2:
        /*0010*/ 	.word	index@(_Z6myReluPfS_i)
        /*0014*/ 	.word	0x00000000


	//----- nvinfo : EIATTR_MIN_STACK_SIZE
	.align		4
.L_3:
        /*0018*/ 	.byte	0x04, 0x12
        /*001a*/ 	.short	(.L_5 - .L_4)
	.align		4
.L_4:
        /*001c*/ 	.word	index@(_Z6myReluPfS_i)
        /*0020*/ 	.word	0x00000000
.L_5:


//--------------------- .nv.compat                --------------------------
	.section	.nv.compat,"",@"SHT_CUDA_COMPAT_INFO"
	.align	4
        /*0000*/ 	.byte	0x02, 0x09, 0x00, 0x00, 0x02, 0x02, 0x01, 0x00, 0x02, 0x05, 0x05, 0x00, 0x03, 0x07, 0x01, 0x01
        /*0010*/ 	.byte	0x02, 0x03, 0x00, 0x00, 0x02, 0x06, 0x01, 0x00, 0x04, 0x0b, 0x08, 0x00, 0x09, 0x00, 0x00, 0x00
        /*0020*/ 	.byte	0x00, 0x00, 0x00, 0x00


//--------------------- .nv.info._Z6myReluPfS_i   --------------------------
	.section	.nv.info._Z6myReluPfS_i,"",@"SHT_CUDA_INFO"
	.sectionflags	@""
	.align	4


	//----- nvinfo : EIATTR_CUDA_API_VERSION
	.align		4
        /*0000*/ 	.byte	0x04, 0x37
        /*0002*/ 	.short	(.L_7 - .L_6)
.L_6:
        /*0004*/ 	.word	0x00000082


	//----- nvinfo : EIATTR_KPARAM_INFO
	.align		4
.L_7:
        /*0008*/ 	.byte	0x04, 0x17
        /*000a*/ 	.short	(.L_9 - .L_8)
.L_8:
        /*000c*/ 	.word	0x00000000
        /*0010*/ 	.short	0x0002
        /*0012*/ 	.short	0x0010
        /*0014*/ 	.byte	0x00, 0xf0, 0x11, 0x00


	//----- nvinfo : EIATTR_KPARAM_INFO
	.align		4
.L_9:
        /*0018*/ 	.byte	0x04, 0x17
        /*001a*/ 	.short	(.L_11 - .L_10)
.L_10:
        /*001c*/ 	.word	0x00000000
        /*0020*/ 	.short	0x0001
        /*0022*/ 	.short	0x0008
        /*0024*/ 	.byte	0x00, 0xf5, 0x21, 0x00


	//----- nvinfo : EIATTR_KPARAM_INFO
	.align		4
.L_11:
        /*0028*/ 	.byte	0x04, 0x17
        /*002a*/ 	.short	(.L_13 - .L_12)
.L_12:
        /*002c*/ 	.word	0x00000000
        /*0030*/ 	.short	0x0000
        /*0032*/ 	.short	0x0000
        /*0034*/ 	.byte	0x00, 0xf5, 0x21, 0x00


	//----- nvinfo : EIATTR_SPARSE_MMA_MASK
	.align		4
.L_13:
        /*0038*/ 	.byte	0x03, 0x50
        /*003a*/ 	.short	0x0000


	//----- nvinfo : EIATTR_MAXREG_COUNT
	.align		4
        /*003c*/ 	.byte	0x03, 0x1b
        /*003e*/ 	.short	0x00ff


	//----- nvinfo : EIATTR_MERCURY_ISA_VERSION
	.align		4
        /*0040*/ 	.byte	0x03, 0x5f
        /*0042*/ 	.short	0x0101


	//----- nvinfo : EIATTR_VRC_CTA_INIT_COUNT
	.align		4
        /*0044*/ 	.byte	0x02, 0x4a
	.zero		1
	.zero		1


	//----- nvinfo : EIATTR_EXIT_INSTR_OFFSETS
	.align		4
        /*0048*/ 	.byte	0x04, 0x1c
        /*004a*/ 	.short	(.L_15 - .L_14)


	//   ....[0]....
.L_14:
        /*004c*/ 	.word	0x00000080


	//   ....[1]....
        /*0050*/ 	.word	0x00000140


	//----- nvinfo : EIATTR_CBANK_PARAM_SIZE
	.align		4
.L_15:
        /*0054*/ 	.byte	0x03, 0x19
        /*0056*/ 	.short	0x0014


	//----- nvinfo : EIATTR_PARAM_CBANK
	.align		4
        /*0058*/ 	.byte	0x04, 0x0a
        /*005a*/ 	.short	(.L_17 - .L_16)
	.align		4
.L_16:
        /*005c*/ 	.word	index@(.nv.constant0._Z6myReluPfS_i)
        /*0060*/ 	.short	0x0380
        /*0062*/ 	.short	0x0014


	//----- nvinfo : EIATTR_SW_WAR
	.align		4
.L_17:
        /*0064*/ 	.byte	0x04, 0x36
        /*0066*/ 	.short	(.L_19 - .L_18)
.L_18:
        /*0068*/ 	.word	0x00000008
.L_19:


//--------------------- .nv.callgraph             --------------------------
	.section	.nv.callgraph,"",@"SHT_CUDA_CALLGRAPH"
	.align	4
	.sectionentsize	8
	.align		4
        /*0000*/ 	.word	0x00000000
	.align		4
        /*0004*/ 	.word	0xffffffff
	.align		4
        /*0008*/ 	.word	0x00000000
	.align		4
        /*000c*/ 	.word	0xfffffffe
	.align		4
        /*0010*/ 	.word	0x00000000
	.align		4
        /*0014*/ 	.word	0xfffffffd
	.align		4
        /*0018*/ 	.word	0x00000000
	.align		4
        /*001c*/ 	.word	0xfffffffc


//--------------------- .text._Z6myReluPfS_i      --------------------------
	.section	.text._Z6myReluPfS_i,"ax",@progbits
	.align	128
        .global         _Z6myReluPfS_i
        .type           _Z6myReluPfS_i,@function
        .size           _Z6myReluPfS_i,(.L_x_1 - _Z6myReluPfS_i)
        .other          _Z6myReluPfS_i,@"STO_CUDA_ENTRY STV_DEFAULT"
_Z6myReluPfS_i:
.text._Z6myReluPfS_i:
[----:B------:R-:W-:Y:S01]  /*0000*/  LDC R1, c[0x0][0x37c] ;  /* 0x0000df00ff017b82 */ /* 0x000fe20000000800 */
[----:B------:R-:W0:Y:S07]  /*0010*/  S2R R3, SR_TID.X ;  /* 0x0000000000037919 */ /* 0x000e2e0000002100 */
[----:B------:R-:W0:Y:S01]  /*0020*/  S2UR UR4, SR_CTAID.X ;  /* 0x00000000000479c3 */ /* 0x000e220000002500 */
[----:B------:R-:W1:Y:S07]  /*0030*/  LDCU UR5, c[0x0][0x390] ;  /* 0x00007200ff0577ac */ /* 0x000e6e0008000800 */
[----:B------:R-:W0:Y:S02]  /*0040*/  LDC R0, c[0x0][0x360] ;  /* 0x0000d800ff007b82 */ /* 0x000e240000000800 */
[----:B0-----:R-:W-:-:S04]  /*0050*/  IMAD R0, R0, UR4, R3 ;  /* 0x0000000400007c24 */ /* 0x001fc8000f8e0203 */
[----:B------:R-:W-:-:S05]  /*0060*/  IMAD.SHL.U32 R7, R0, 0x4, RZ ;  /* 0x0000000400077824 */ /* 0x000fca00078e00ff */
[----:B-1----:R-:W-:-:S13]  /*0070*/  ISETP.GE.AND P0, PT, R7, UR5, PT ;  /* 0x0000000507007c0c */ /* 0x002fda000bf06270 */
[----:B------:R-:W-:Y:S05]  /*0080*/  @P0 EXIT ;  /* 0x000000000000094d */ /* 0x000fea0003800000 */
[----:B------:R-:W0:Y:S01]  /*0090*/  LDC.64 R2, c[0x0][0x380] ;  /* 0x0000e000ff027b82 */ /* 0x000e220000000a00 */
[----:B------:R-:W1:Y:S07]  /*00a0*/  LDCU.64 UR4, c[0x0][0x358] ;  /* 0x00006b00ff0477ac */ /* 0x000e6e0008000a00 */
[----:B------:R-:W2:Y:S01]  /*00b0*/  LDC.64 R4, c[0x0][0x388] ;  /* 0x0000e200ff047b82 */ /* 0x000ea20000000a00 */
[----:B0-----:R-:W-:-:S05]  /*00c0*/  IMAD.WIDE R2, R7, 0x4, R2 ;  /* 0x0000000407027825 */ /* 0x001fca00078e0202 */
[----:B-1----:R-:W3:Y:S01]  /*00d0*/  LDG.E.128 R8, desc[UR4][R2.64] ;  /* 0x0000000402087981 */ /* 0x002ee2000c1e1d00 */
[----:B--2---:R-:W-:Y:S01]  /*00e0*/  IMAD.WIDE R4, R7, 0x4, R4 ;  /* 0x0000000407047825 */ /* 0x004fe200078e0204 */
[----:B---3--:R-:W-:Y:S02]  /*00f0*/  FMNMX R8, RZ, R8, !PT ;  /* 0x00000008ff087209 */ /* 0x008fe40007800000 */
[----:B------:R-:W-:Y:S02]  /*0100*/  FMNMX R9, RZ, R9, !PT ;  /* 0x00000009ff097209 */ /* 0x000fe40007800000 */
[----:B------:R-:W-:Y:S02]  /*0110*/  FMNMX R10, RZ, R10, !PT ;  /* 0x0000000aff0a7209 */ /* 0x000fe40007800000 */
[----:B------:R-:W-:-:S05]  /*0120*/  FMNMX R11, RZ, R11, !PT ;  /* 0x0000000bff0b7209 */ /* 0x000fca0007800000 */
[----:B------:R-:W-:Y:S01]  /*0130*/  STG.E.128 desc[UR4][R4.64], R8 ;  /* 0x0000000804007986 */ /* 0x000fe2000c101d04 */
[----:B------:R-:W-:Y:S05]  /*0140*/  EXIT ;  /* 0x000000000000794d */ /* 0x000fea0003800000 */
.L_x_0:
[----:B------:R-:W-:-:S00]  /*0150*/  BRA `(.L_x_0) ;  /* 0xfffffffc00fc7947 */ /* 0x000fc0000383ffff */
[----:B------:R-:W-:-:S00]  /*0160*/  NOP ;  /* 0x0000000000007918 */ /* 0x000fc00000000000 */
        /* <DEDUP_REMOVED lines=9> */
.L_x_1:


//--------------------- .nv.shared.reserved.0     --------------------------
	.section	.nv.shared.reserved.0,"aw",@nobits
	.weak		__nv_reservedSMEM_offset_0_alias
	.size		__nv_reservedSMEM_offset_0_alias, 0, 64
	.other		__nv_reservedSMEM_offset_0_alias,@"STO_CUDA_RESERVED_SHARED STV_DEFAULT"
__nv_reservedSMEM_offset_0_alias:
	.zero		0
	.zero		64


//--------------------- .nv.constant0._Z6myReluPfS_i --------------------------
	.section	.nv.constant0._Z6myReluPfS_i,"a",@progbits
	.sectionflags	@""
	.align	4
.nv.constant0._Z6myReluPfS_i:
	.zero		916


//--------------------- SYMBOLS --------------------------

	.type		.nv.reservedSmem.offset0,@object
	.size		.nv.reservedSmem.offset0,0x4
